//
// Generated by NVIDIA NVVM Compiler
//
// Compiler Build ID: CL-36424714
// Cuda compilation tools, release 13.0, V13.0.88
// Based on NVVM 20.0.0
//

.version 9.0
.target sm_100
.address_size 64

	// .globl	_Z22reduce_warp_divergencePfS_i
// _ZZ22reduce_warp_divergencePfS_iE6shared has been demoted

.visible .entry _Z22reduce_warp_divergencePfS_i(
	.param .u64 .ptr .align 1 _Z22reduce_warp_divergencePfS_i_param_0,
	.param .u64 .ptr .align 1 _Z22reduce_warp_divergencePfS_i_param_1,
	.param .u32 _Z22reduce_warp_divergencePfS_i_param_2
)
{
	.reg .pred 	%p<5>;
	.reg .b32 	%r<25>;
	.reg .b32 	%f<6>;
	.reg .b64 	%rd<12>;
	// demoted variable
	.shared .align 4 .b8 _ZZ22reduce_warp_divergencePfS_iE6shared[512];
	ld.param.u64 	%rd2, [_Z22reduce_warp_divergencePfS_i_param_0];
	ld.param.u64 	%rd1, [_Z22reduce_warp_divergencePfS_i_param_1];
	cvta.to.global.u64 	%rd3, %rd2;
	mov.u32 	%r1, %ctaid.x;
	mov.u32 	%r2, %ntid.x;
	mul.lo.s32 	%r7, %r1, %r2;
	cvt.u64.u32 	%rd4, %r7;
	mov.u32 	%r3, %tid.x;
	cvt.u64.u32 	%rd5, %r3;
	add.s64 	%rd6, %rd4, %rd5;
	shl.b64 	%rd7, %rd6, 2;
	add.s64 	%rd8, %rd3, %rd7;
	ld.global.f32 	%f1, [%rd8];
	shl.b32 	%r8, %r3, 2;
	mov.u32 	%r9, _ZZ22reduce_warp_divergencePfS_iE6shared;
	add.s32 	%r10, %r9, %r8;
	st.shared.f32 	[%r10], %f1;
	bar.sync 	0;
	setp.lt.u32 	%p1, %r2, 2;
	@%p1 bra 	$L__BB0_5;
	shl.b32 	%r4, %r3, 1;
	mov.b32 	%r24, 1;
$L__BB0_2:
	shl.b32 	%r6, %r24, 1;
	add.s32 	%r12, %r6, -1;
	not.b32 	%r13, %r6;
	and.b32  	%r14, %r13, %r12;
	popc.b32 	%r15, %r14;
	shr.u32 	%r16, %r2, %r15;
	setp.ge.u32 	%p2, %r3, %r16;
	@%p2 bra 	$L__BB0_4;
	mul.lo.s32 	%r17, %r24, %r4;
	add.s32 	%r18, %r17, %r24;
	shl.b32 	%r19, %r18, 2;
	add.s32 	%r21, %r9, %r19;
	ld.shared.f32 	%f2, [%r21];
	shl.b32 	%r22, %r17, 2;
	add.s32 	%r23, %r9, %r22;
	ld.shared.f32 	%f3, [%r23];
	add.f32 	%f4, %f2, %f3;
	st.shared.f32 	[%r23], %f4;
$L__BB0_4:
	bar.sync 	0;
	setp.lt.u32 	%p3, %r6, %r2;
	mov.u32 	%r24, %r6;
	@%p3 bra 	$L__BB0_2;
$L__BB0_5:
	setp.ne.s32 	%p4, %r3, 0;
	@%p4 bra 	$L__BB0_7;
	ld.shared.f32 	%f5, [_ZZ22reduce_warp_divergencePfS_iE6shared];
	cvta.to.global.u64 	%rd9, %rd1;
	mul.wide.u32 	%rd10, %r1, 4;
	add.s64 	%rd11, %rd9, %rd10;
	st.global.f32 	[%rd11], %f5;
$L__BB0_7:
	ret;

}


// ===== COMPILED SASS (sm_100) =====

	.target	sm_100

	.elftype	@"ET_EXEC"


//--------------------- .note.nv.tkinfo           --------------------------
	.section	.note.nv.tkinfo,"",@"SHT_NOTE"
	.sectionflags	@"SHF_NOTE_NV_TKINFO"
	.tkinfo
        /*0018*/ 	.word	0x00000002
        /*0030*/ 	.string	""
        /*0030*/ 	.string	"ptxas"
        /*0030*/ 	.string	"Cuda compilation tools, release 13.0, V13.0.88"
        /*0030*/ 	.string	"Build cuda_13.0.r13.0/compiler.36424714_0"
        /*0030*/ 	.string	"-arch sm_100 -m 64 "



//--------------------- .note.nv.cuinfo           --------------------------
	.section	.note.nv.cuinfo,"",@"SHT_NOTE"
	.sectionflags	@"SHF_NOTE_NV_CUINFO"
        /*0018*/ 	.short	0x0002
        /*001a*/ 	.short	0x0064
        /*001c*/ 	.short	0x0082
	.zero		2


//--------------------- .nv.info                  --------------------------
	.section	.nv.info,"",@"SHT_CUDA_INFO"
	.align	4


	//----- nvinfo : EIATTR_REGCOUNT
	.align		4
        /*0000*/ 	.byte	0x04, 0x2f
        /*0002*/ 	.short	(.L_1 - .L_0)
	.align		4
.L_0:
        /*0004*/ 	.word	index@(_Z22reduce_warp_divergencePfS_i)
        /*0008*/ 	.word	0x0000000a


	//----- nvinfo : EIATTR_FRAME_SIZE
	.align		4
.L_1:
        /*000c*/ 	.byte	0x04, 0x11
        /*000e*/ 	.short	(.L_3 - .L_2)
	.align		4
.L_2:
        /*0010*/ 	.word	index@(_Z22reduce_warp_divergencePfS_i)
        /*0014*/ 	.word	0x00000000


	//----- nvinfo : EIATTR_MIN_STACK_SIZE
	.align		4
.L_3:
        /*0018*/ 	.byte	0x04, 0x12
        /*001a*/ 	.short	(.L_5 - .L_4)
	.align		4
.L_4:
        /*001c*/ 	.word	index@(_Z22reduce_warp_divergencePfS_i)
        /*0020*/ 	.word	0x00000000
.L_5:


//--------------------- .nv.compat                --------------------------
	.section	.nv.compat,"",@"SHT_CUDA_COMPAT_INFO"
	.align	4
        /*0000*/ 	.byte	0x02, 0x09, 0x00, 0x00, 0x02, 0x02, 0x01, 0x00, 0x02, 0x05, 0x05, 0x00, 0x03, 0x07, 0x01, 0x01
        /*0010*/ 	.byte	0x02, 0x03, 0x00, 0x00, 0x02, 0x06, 0x01, 0x00, 0x04, 0x0b, 0x08, 0x00, 0x09, 0x00, 0x00, 0x00
        /*0020*/ 	.byte	0x00, 0x00, 0x00, 0x00


//--------------------- .nv.info._Z22reduce_warp_divergencePfS_i --------------------------
	.section	.nv.info._Z22reduce_warp_divergencePfS_i,"",@"SHT_CUDA_INFO"
	.sectionflags	@""
	.align	4


	//----- nvinfo : EIATTR_CUDA_API_VERSION
	.align		4
        /*0000*/ 	.byte	0x04, 0x37
        /*0002*/ 	.short	(.L_7 - .L_6)
.L_6:
        /*0004*/ 	.word	0x00000082


	//----- nvinfo : EIATTR_KPARAM_INFO
	.align		4
.L_7:
        /*0008*/ 	.byte	0x04, 0x17
        /*000a*/ 	.short	(.L_9 - .L_8)
.L_8:
        /*000c*/ 	.word	0x00000000
        /*0010*/ 	.short	0x0002
        /*0012*/ 	.short	0x0010
        /*0014*/ 	.byte	0x00, 0xf0, 0x11, 0x00


	//----- nvinfo : EIATTR_KPARAM_INFO
	.align		4
.L_9:
        /*0018*/ 	.byte	0x04, 0x17
        /*001a*/ 	.short	(.L_11 - .L_10)
.L_10:
        /*001c*/ 	.word	0x00000000
        /*0020*/ 	.short	0x0001
        /*0022*/ 	.short	0x0008
        /*0024*/ 	.byte	0x00, 0xf5, 0x21, 0x00


	//----- nvinfo : EIATTR_KPARAM_INFO
	.align		4
.L_11:
        /*0028*/ 	.byte	0x04, 0x17
        /*002a*/ 	.short	(.L_13 - .L_12)
.L_12:
        /*002c*/ 	.word	0x00000000
        /*0030*/ 	.short	0x0000
        /*0032*/ 	.short	0x0000
        /*0034*/ 	.byte	0x00, 0xf5, 0x21, 0x00


	//----- nvinfo : EIATTR_SPARSE_MMA_MASK
	.align		4
.L_13:
        /*0038*/ 	.byte	0x03, 0x50
        /*003a*/ 	.short	0x0000


	//----- nvinfo : EIATTR_MAXREG_COUNT
	.align		4
        /*003c*/ 	.byte	0x03, 0x1b
        /*003e*/ 	.short	0x00ff


	//----- nvinfo : EIATTR_NUM_BARRIERS
	.align		4
        /*0040*/ 	.byte	0x02, 0x4c
        /*0042*/ 	.byte	0x01
	.zero		1


	//----- nvinfo : EIATTR_MERCURY_ISA_VERSION
	.align		4
        /*0044*/ 	.byte	0x03, 0x5f
        /*0046*/ 	.short	0x0101


	//----- nvinfo : EIATTR_VRC_CTA_INIT_COUNT
	.align		4
        /*0048*/ 	.byte	0x02, 0x4a
	.zero		1
	.zero		1


	//----- nvinfo : EIATTR_EXIT_INSTR_OFFSETS
	.align		4
        /*004c*/ 	.byte	0x04, 0x1c
        /*004e*/ 	.short	(.L_15 - .L_14)


	//   ....[0]....
.L_14:
        /*0050*/ 	.word	0x00000290


	//   ....[1]....
        /*0054*/ 	.word	0x00000310


	//----- nvinfo : EIATTR_CBANK_PARAM_SIZE
	.align		4
.L_15:
        /*0058*/ 	.byte	0x03, 0x19
        /*005a*/ 	.short	0x0014


	//----- nvinfo : EIATTR_PARAM_CBANK
	.align		4
        /*005c*/ 	.byte	0x04, 0x0a
        /*005e*/ 	.short	(.L_17 - .L_16)
	.align		4
.L_16:
        /*0060*/ 	.word	index@(.nv.constant0._Z22reduce_warp_divergencePfS_i)
        /*0064*/ 	.short	0x0380
        /*0066*/ 	.short	0x0014


	//----- nvinfo : EIATTR_SW_WAR
	.align		4
.L_17:
        /*0068*/ 	.byte	0x04, 0x36
        /*006a*/ 	.short	(.L_19 - .L_18)
.L_18:
        /*006c*/ 	.word	0x00000008
.L_19:


//--------------------- .nv.callgraph             --------------------------
	.section	.nv.callgraph,"",@"SHT_CUDA_CALLGRAPH"
	.align	4
	.sectionentsize	8
	.align		4
        /*0000*/ 	.word	0x00000000
	.align		4
        /*0004*/ 	.word	0xffffffff
	.align		4
        /*0008*/ 	.word	0x00000000
	.align		4
        /*000c*/ 	.word	0xfffffffe
	.align		4
        /*0010*/ 	.word	0x00000000
	.align		4
        /*0014*/ 	.word	0xfffffffd
	.align		4
        /*0018*/ 	.word	0x00000000
	.align		4
        /*001c*/ 	.word	0xfffffffc


//--------------------- .text._Z22reduce_warp_divergencePfS_i --------------------------
	.section	.text._Z22reduce_warp_divergencePfS_i,"ax",@progbits
	.align	128
        .global         _Z22reduce_warp_divergencePfS_i
        .type           _Z22reduce_warp_divergencePfS_i,@function
        .size           _Z22reduce_warp_divergencePfS_i,(.L_x_3 - _Z22reduce_warp_divergencePfS_i)
        .other          _Z22reduce_warp_divergencePfS_i,@"STO_CUDA_ENTRY STV_DEFAULT"
_Z22reduce_warp_divergencePfS_i:
.text._Z22reduce_warp_divergencePfS_i:
[----:B------:R-:W-:Y:S01]  /*0000*/  LDC R1, c[0x0][0x37c] ;  /* 0x0000df00ff017b82 */ /* 0x000fe20000000800 */
[----:B------:R-:W0:Y:S01]  /*0010*/  S2R R7, SR_CTAID.X ;  /* 0x0000000000077919 */ /* 0x000e220000002500 */
[----:B------:R-:W0:Y:S01]  /*0020*/  LDCU UR10, c[0x0][0x360] ;  /* 0x00006c00ff0a77ac */ /* 0x000e220008000800 */
[----:B------:R-:W1:Y:S01]  /*0030*/  S2R R4, SR_TID.X ;  /* 0x0000000000047919 */ /* 0x000e620000002100 */
[----:B------:R-:W2:Y:S01]  /*0040*/  LDCU.64 UR4, c[0x0][0x380] ;  /* 0x00007000ff0477ac */ /* 0x000ea20008000a00 */
[----:B------:R-:W3:Y:S01]  /*0050*/  LDCU.64 UR8, c[0x0][0x358] ;  /* 0x00006b00ff0877ac */ /* 0x000ee20008000a00 */
[----:B0-----:R-:W-:-:S05]  /*0060*/  IMAD R3, R7, UR10, RZ ;  /* 0x0000000a07037c24 */ /* 0x001fca000f8e02ff */
[----:B-1----:R-:W-:-:S05]  /*0070*/  IADD3 R0, P0, PT, R3, R4, RZ ;  /* 0x0000000403007210 */ /* 0x002fca0007f1e0ff */
[----:B------:R-:W-:Y:S01]  /*0080*/  IMAD.X R3, RZ, RZ, RZ, P0 ;  /* 0x000000ffff037224 */ /* 0x000fe200000e06ff */
[----:B--2---:R-:W-:-:S04]  /*0090*/  LEA R2, P0, R0, UR4, 0x2 ;  /* 0x0000000400027c11 */ /* 0x004fc8000f8010ff */
[----:B------:R-:W-:-:S05]  /*00a0*/  LEA.HI.X R3, R0, UR5, R3, 0x2, P0 ;  /* 0x0000000500037c11 */ /* 0x000fca00080f1403 */
[----:B---3--:R-:W2:Y:S01]  /*00b0*/  LDG.E R2, desc[UR8][R2.64] ;  /* 0x0000000802027981 */ /* 0x008ea2000c1e1900 */
[----:B------:R-:W0:Y:S01]  /*00c0*/  S2UR UR5, SR_CgaCtaId ;  /* 0x00000000000579c3 */ /* 0x000e220000008800 */
[----:B------:R-:W-:Y:S01]  /*00d0*/  UMOV UR4, 0x400 ;  /* 0x0000040000047882 */ /* 0x000fe20000000000 */
[----:B------:R-:W-:Y:S01]  /*00e0*/  UISETP.GE.U32.AND UP0, UPT, UR10, 0x2, UPT ;  /* 0x000000020a00788c */ /* 0x000fe2000bf06070 */
[----:B------:R-:W-:Y:S01]  /*00f0*/  ISETP.NE.AND P1, PT, R4, RZ, PT ;  /* 0x000000ff0400720c */ /* 0x000fe20003f25270 */
[----:B0-----:R-:W-:-:S06]  /*0100*/  ULEA UR4, UR5, UR4, 0x18 ;  /* 0x0000000405047291 */ /* 0x001fcc000f8ec0ff */
[----:B------:R-:W-:-:S05]  /*0110*/  LEA R5, R4, UR4, 0x2 ;  /* 0x0000000404057c11 */ /* 0x000fca000f8e10ff */
[----:B--2---:R0:W-:Y:S01]  /*0120*/  STS [R5], R2 ;  /* 0x0000000205007388 */ /* 0x0041e20000000800 */
[----:B------:R-:W-:Y:S06]  /*0130*/  BAR.SYNC.DEFER_BLOCKING 0x0 ;  /* 0x0000000000007b1d */ /* 0x000fec0000010000 */
[----:B------:R-:W-:Y:S05]  /*0140*/  BRA.U !UP0, `(.L_x_0) ;  /* 0x0000000108507547 */ /* 0x000fea000b800000 */
[----:B0-----:R-:W-:Y:S01]  /*0150*/  IMAD.SHL.U32 R5, R4, 0x2, RZ ;  /* 0x0000000204057824 */ /* 0x001fe200078e00ff */
[----:B------:R-:W-:-:S06]  /*0160*/  UMOV UR5, 0x1 ;  /* 0x0000000100057882 */ /* 0x000fcc0000000000 */
.L_x_1:
[----:B------:R-:W-:-:S04]  /*0170*/  USHF.L.U32 UR7, UR5, 0x1, URZ ;  /* 0x0000000105077899 */ /* 0x000fc800080006ff */
[----:B------:R-:W-:Y:S02]  /*0180*/  UIADD3 UR6, UPT, UPT, UR7, -0x1, URZ ;  /* 0xffffffff07067890 */ /* 0x000fe4000fffe0ff */
[----:B------:R-:W-:Y:S02]  /*0190*/  UISETP.GE.U32.AND UP0, UPT, UR7, UR10, UPT ;  /* 0x0000000a0700728c */ /* 0x000fe4000bf06070 */
[----:B------:R-:W-:-:S04]  /*01a0*/  ULOP3.LUT UR6, UR7, UR6, URZ, 0xc, !UPT ;  /* 0x0000000607067292 */ /* 0x000fc8000f8e0cff */
[----:B------:R-:W-:-:S04]  /*01b0*/  UPOPC UR6, UR6 ;  /* 0x00000006000672bf */ /* 0x000fc80008000000 */
[----:B------:R-:W-:-:S06]  /*01c0*/  USHF.R.U32.HI UR6, URZ, UR6, UR10 ;  /* 0x00000006ff067299 */ /* 0x000fcc000801160a */
[----:B------:R-:W-:-:S13]  /*01d0*/  ISETP.GE.U32.AND P0, PT, R4, UR6, PT ;  /* 0x0000000604007c0c */ /* 0x000fda000bf06070 */
[----:B-1----:R-:W-:-:S04]  /*01e0*/  @!P0 IMAD R0, R5, UR5, RZ ;  /* 0x0000000505008c24 */ /* 0x002fc8000f8e02ff */
[C---:B------:R-:W-:Y:S01]  /*01f0*/  @!P0 VIADD R2, R0.reuse, UR5 ;  /* 0x0000000500028c36 */ /* 0x040fe20008000000 */
[----:B------:R-:W-:Y:S01]  /*0200*/  @!P0 LEA R0, R0, UR4, 0x2 ;  /* 0x0000000400008c11 */ /* 0x000fe2000f8e10ff */
[----:B------:R-:W-:-:S03]  /*0210*/  UMOV UR5, UR7 ;  /* 0x0000000700057c82 */ /* 0x000fc60008000000 */
[----:B------:R-:W-:Y:S01]  /*0220*/  @!P0 LEA R2, R2, UR4, 0x2 ;  /* 0x0000000402028c11 */ /* 0x000fe2000f8e10ff */
[----:B------:R-:W-:Y:S05]  /*0230*/  @!P0 LDS R3, [R0] ;  /* 0x0000000000038984 */ /* 0x000fea0000000800 */
[----:B------:R-:W0:Y:S02]  /*0240*/  @!P0 LDS R2, [R2] ;  /* 0x0000000002028984 */ /* 0x000e240000000800 */
[----:B0-----:R-:W-:-:S05]  /*0250*/  @!P0 FADD R3, R2, R3 ;  /* 0x0000000302038221 */ /* 0x001fca0000000000 */
[----:B------:R1:W-:Y:S01]  /*0260*/  @!P0 STS [R0], R3 ;  /* 0x0000000300008388 */ /* 0x0003e20000000800 */
[----:B------:R-:W-:Y:S06]  /*0270*/  BAR.SYNC.DEFER_BLOCKING 0x0 ;  /* 0x0000000000007b1d */ /* 0x000fec0000010000 */
[----:B------:R-:W-:Y:S05]  /*0280*/  BRA.U !UP0, `(.L_x_1) ;  /* 0xfffffffd08b87547 */ /* 0x000fea000b83ffff */
.L_x_0:
[----:B------:R-:W-:Y:S05]  /*0290*/  @P1 EXIT ;  /* 0x000000000000194d */ /* 0x000fea0003800000 */
[----:B------:R-:W2:Y:S01]  /*02a0*/  S2UR UR5, SR_CgaCtaId ;  /* 0x00000000000579c3 */ /* 0x000ea20000008800 */
[----:B------:R-:W-:-:S07]  /*02b0*/  UMOV UR4, 0x400 ;  /* 0x0000040000047882 */ /* 0x000fce0000000000 */
[----:B01----:R-:W0:Y:S01]  /*02c0*/  LDC.64 R2, c[0x0][0x388] ;  /* 0x0000e200ff027b82 */ /* 0x003e220000000a00 */
[----:B--2---:R-:W-:Y:S01]  /*02d0*/  ULEA UR4, UR5, UR4, 0x18 ;  /* 0x0000000405047291 */ /* 0x004fe2000f8ec0ff */
[----:B0-----:R-:W-:-:S08]  /*02e0*/  IMAD.WIDE.U32 R2, R7, 0x4, R2 ;  /* 0x0000000407027825 */ /* 0x001fd000078e0002 */
[----:B------:R-:W0:Y:S04]  /*02f0*/  LDS R5, [UR4] ;  /* 0x00000004ff057984 */ /* 0x000e280008000800 */
[----:B0-----:R-:W-:Y:S01]  /*0300*/  STG.E desc[UR8][R2.64], R5 ;  /* 0x0000000502007986 */ /* 0x001fe2000c101908 */
[----:B------:R-:W-:Y:S05]  /*0310*/  EXIT ;  /* 0x000000000000794d */ /* 0x000fea0003800000 */
.L_x_2:
[----:B------:R-:W-:-:S00]  /*0320*/  BRA `(.L_x_2) ;  /* 0xfffffffc00fc7947 */ /* 0x000fc0000383ffff */
[----:B------:R-:W-:-:S00]  /*0330*/  NOP ;  /* 0x0000000000007918 */ /* 0x000fc00000000000 */
        /* <DEDUP_REMOVED lines=12> */
.L_x_3:


//--------------------- .nv.shared._Z22reduce_warp_divergencePfS_i --------------------------
	.section	.nv.shared._Z22reduce_warp_divergencePfS_i,"aw",@nobits
	.sectionflags	@""
	.align	4
.nv.shared._Z22reduce_warp_divergencePfS_i:
	.zero		1536


//--------------------- .nv.shared.reserved.0     --------------------------
	.section	.nv.shared.reserved.0,"aw",@nobits
	.weak		__nv_reservedSMEM_offset_0_alias
	.size		__nv_reservedSMEM_offset_0_alias, 0, 64
	.other		__nv_reservedSMEM_offset_0_alias,@"STO_CUDA_RESERVED_SHARED STV_DEFAULT"
__nv_reservedSMEM_offset_0_alias:
	.zero		0
	.zero		64


//--------------------- .nv.constant0._Z22reduce_warp_divergencePfS_i --------------------------
	.section	.nv.constant0._Z22reduce_warp_divergencePfS_i,"a",@progbits
	.sectionflags	@""
	.align	4
.nv.constant0._Z22reduce_warp_divergencePfS_i:
	.zero		916


//--------------------- SYMBOLS --------------------------

	.type		.nv.reservedSmem.offset0,@object
	.size		.nv.reservedSmem.offset0,0x4
	.type		.nv.reservedSmem.cap,@object
	.size		.nv.reservedSmem.cap,0x4
